//
// Generated by NVIDIA NVVM Compiler
//
// Compiler Build ID: CL-36424714
// Cuda compilation tools, release 13.0, V13.0.88
// Based on NVVM 20.0.0
//

.version 9.0
.target sm_100
.address_size 64

	// .globl	_Z30kl_divergence_kernel_optimizedPKfS0_Pfm

.visible .entry _Z30kl_divergence_kernel_optimizedPKfS0_Pfm(
	.param .u64 .ptr .align 1 _Z30kl_divergence_kernel_optimizedPKfS0_Pfm_param_0,
	.param .u64 .ptr .align 1 _Z30kl_divergence_kernel_optimizedPKfS0_Pfm_param_1,
	.param .u64 .ptr .align 1 _Z30kl_divergence_kernel_optimizedPKfS0_Pfm_param_2,
	.param .u64 _Z30kl_divergence_kernel_optimizedPKfS0_Pfm_param_3
)
{
	.reg .pred 	%p<9>;
	.reg .b32 	%r<9>;
	.reg .b32 	%f<49>;
	.reg .b64 	%rd<16>;

	ld.param.u64 	%rd5, [_Z30kl_divergence_kernel_optimizedPKfS0_Pfm_param_0];
	ld.param.u64 	%rd6, [_Z30kl_divergence_kernel_optimizedPKfS0_Pfm_param_1];
	ld.param.u64 	%rd7, [_Z30kl_divergence_kernel_optimizedPKfS0_Pfm_param_2];
	ld.param.u64 	%rd4, [_Z30kl_divergence_kernel_optimizedPKfS0_Pfm_param_3];
	cvta.to.global.u64 	%rd8, %rd7;
	cvta.to.global.u64 	%rd9, %rd6;
	cvta.to.global.u64 	%rd10, %rd5;
	mov.u32 	%r2, %ntid.x;
	mov.u32 	%r3, %ctaid.x;
	mov.u32 	%r4, %tid.x;
	mad.lo.s32 	%r5, %r2, %r3, %r4;
	shl.b32 	%r1, %r5, 2;
	cvt.u64.u32 	%rd11, %r1;
	setp.le.u64 	%p1, %rd4, %rd11;
	mul.wide.u32 	%rd12, %r1, 4;
	add.s64 	%rd1, %rd10, %rd12;
	add.s64 	%rd2, %rd9, %rd12;
	add.s64 	%rd3, %rd8, %rd12;
	@%p1 bra 	$L__BB0_2;
	ld.global.nc.f32 	%f1, [%rd1];
	add.f32 	%f2, %f1, 0f2EDBE6FF;
	ld.global.nc.f32 	%f3, [%rd2];
	add.f32 	%f4, %f3, 0f2EDBE6FF;
	setp.ge.f32 	%p2, %f3, 0f2EDBE6FF;
	selp.f32 	%f5, 0f3F800000, 0f00000000, %p2;
	lg2.approx.f32 	%f6, %f4;
	mul.f32 	%f7, %f6, 0f3F317218;
	lg2.approx.f32 	%f8, %f2;
	mul.f32 	%f9, %f8, 0f3F317218;
	sub.f32 	%f10, %f7, %f9;
	mul.f32 	%f11, %f4, %f10;
	mul.f32 	%f12, %f11, %f5;
	st.global.f32 	[%rd3], %f12;
$L__BB0_2:
	add.s32 	%r6, %r1, 1;
	cvt.u64.u32 	%rd13, %r6;
	setp.le.u64 	%p3, %rd4, %rd13;
	@%p3 bra 	$L__BB0_4;
	ld.global.nc.f32 	%f13, [%rd1+4];
	add.f32 	%f14, %f13, 0f2EDBE6FF;
	ld.global.nc.f32 	%f15, [%rd2+4];
	add.f32 	%f16, %f15, 0f2EDBE6FF;
	setp.ge.f32 	%p4, %f15, 0f2EDBE6FF;
	selp.f32 	%f17, 0f3F800000, 0f00000000, %p4;
	lg2.approx.f32 	%f18, %f16;
	mul.f32 	%f19, %f18, 0f3F317218;
	lg2.approx.f32 	%f20, %f14;
	mul.f32 	%f21, %f20, 0f3F317218;
	sub.f32 	%f22, %f19, %f21;
	mul.f32 	%f23, %f16, %f22;
	mul.f32 	%f24, %f23, %f17;
	st.global.f32 	[%rd3+4], %f24;
$L__BB0_4:
	add.s32 	%r7, %r1, 2;
	cvt.u64.u32 	%rd14, %r7;
	setp.le.u64 	%p5, %rd4, %rd14;
	@%p5 bra 	$L__BB0_6;
	ld.global.nc.f32 	%f25, [%rd1+8];
	add.f32 	%f26, %f25, 0f2EDBE6FF;
	ld.global.nc.f32 	%f27, [%rd2+8];
	add.f32 	%f28, %f27, 0f2EDBE6FF;
	setp.ge.f32 	%p6, %f27, 0f2EDBE6FF;
	selp.f32 	%f29, 0f3F800000, 0f00000000, %p6;
	lg2.approx.f32 	%f30, %f28;
	mul.f32 	%f31, %f30, 0f3F317218;
	lg2.approx.f32 	%f32, %f26;
	mul.f32 	%f33, %f32, 0f3F317218;
	sub.f32 	%f34, %f31, %f33;
	mul.f32 	%f35, %f28, %f34;
	mul.f32 	%f36, %f35, %f29;
	st.global.f32 	[%rd3+8], %f36;
$L__BB0_6:
	add.s32 	%r8, %r1, 3;
	cvt.u64.u32 	%rd15, %r8;
	setp.le.u64 	%p7, %rd4, %rd15;
	@%p7 bra 	$L__BB0_8;
	ld.global.nc.f32 	%f37, [%rd1+12];
	add.f32 	%f38, %f37, 0f2EDBE6FF;
	ld.global.nc.f32 	%f39, [%rd2+12];
	add.f32 	%f40, %f39, 0f2EDBE6FF;
	setp.ge.f32 	%p8, %f39, 0f2EDBE6FF;
	selp.f32 	%f41, 0f3F800000, 0f00000000, %p8;
	lg2.approx.f32 	%f42, %f40;
	mul.f32 	%f43, %f42, 0f3F317218;
	lg2.approx.f32 	%f44, %f38;
	mul.f32 	%f45, %f44, 0f3F317218;
	sub.f32 	%f46, %f43, %f45;
	mul.f32 	%f47, %f40, %f46;
	mul.f32 	%f48, %f47, %f41;
	st.global.f32 	[%rd3+12], %f48;
$L__BB0_8:
	ret;

}


// ===== COMPILED SASS (sm_100) =====

	.target	sm_100

	.elftype	@"ET_EXEC"


//--------------------- .note.nv.tkinfo           --------------------------
	.section	.note.nv.tkinfo,"",@"SHT_NOTE"
	.sectionflags	@"SHF_NOTE_NV_TKINFO"
	.tkinfo
        /*0018*/ 	.word	0x00000002
        /*0030*/ 	.string	""
        /*0030*/ 	.string	"ptxas"
        /*0030*/ 	.string	"Cuda compilation tools, release 13.0, V13.0.88"
        /*0030*/ 	.string	"Build cuda_13.0.r13.0/compiler.36424714_0"
        /*0030*/ 	.string	"-arch sm_100 -m 64 "



//--------------------- .note.nv.cuinfo           --------------------------
	.section	.note.nv.cuinfo,"",@"SHT_NOTE"
	.sectionflags	@"SHF_NOTE_NV_CUINFO"
        /*0018*/ 	.short	0x0002
        /*001a*/ 	.short	0x0064
        /*001c*/ 	.short	0x0082
	.zero		2


//--------------------- .nv.info                  --------------------------
	.section	.nv.info,"",@"SHT_CUDA_INFO"
	.align	4


	//----- nvinfo : EIATTR_REGCOUNT
	.align		4
        /*0000*/ 	.byte	0x04, 0x2f
        /*0002*/ 	.short	(.L_1 - .L_0)
	.align		4
.L_0:
        /*0004*/ 	.word	index@(_Z30kl_divergence_kernel_optimizedPKfS0_Pfm)
        /*0008*/ 	.word	0x00000016


	//----- nvinfo : EIATTR_FRAME_SIZE
	.align		4
.L_1:
        /*000c*/ 	.byte	0x04, 0x11
        /*000e*/ 	.short	(.L_3 - .L_2)
	.align		4
.L_2:
        /*0010*/ 	.word	index@(_Z30kl_divergence_kernel_optimizedPKfS0_Pfm)
        /*0014*/ 	.word	0x00000000


	//----- nvinfo : EIATTR_MIN_STACK_SIZE
	.align		4
.L_3:
        /*0018*/ 	.byte	0x04, 0x12
        /*001a*/ 	.short	(.L_5 - .L_4)
	.align		4
.L_4:
        /*001c*/ 	.word	index@(_Z30kl_divergence_kernel_optimizedPKfS0_Pfm)
        /*0020*/ 	.word	0x00000000
.L_5:


//--------------------- .nv.compat                --------------------------
	.section	.nv.compat,"",@"SHT_CUDA_COMPAT_INFO"
	.align	4
        /*0000*/ 	.byte	0x02, 0x09, 0x00, 0x00, 0x02, 0x02, 0x01, 0x00, 0x02, 0x05, 0x05, 0x00, 0x03, 0x07, 0x01, 0x01
        /*0010*/ 	.byte	0x02, 0x03, 0x00, 0x00, 0x02, 0x06, 0x01, 0x00, 0x04, 0x0b, 0x08, 0x00, 0x01, 0x00, 0x00, 0x00
        /*0020*/ 	.byte	0x00, 0x00, 0x00, 0x00


//--------------------- .nv.info._Z30kl_divergence_kernel_optimizedPKfS0_Pfm --------------------------
	.section	.nv.info._Z30kl_divergence_kernel_optimizedPKfS0_Pfm,"",@"SHT_CUDA_INFO"
	.sectionflags	@""
	.align	4


	//----- nvinfo : EIATTR_CUDA_API_VERSION
	.align		4
        /*0000*/ 	.byte	0x04, 0x37
        /*0002*/ 	.short	(.L_7 - .L_6)
.L_6:
        /*0004*/ 	.word	0x00000082


	//----- nvinfo : EIATTR_KPARAM_INFO
	.align		4
.L_7:
        /*0008*/ 	.byte	0x04, 0x17
        /*000a*/ 	.short	(.L_9 - .L_8)
.L_8:
        /*000c*/ 	.word	0x00000000
        /*0010*/ 	.short	0x0003
        /*0012*/ 	.short	0x0018
        /*0014*/ 	.byte	0x00, 0xf0, 0x21, 0x00


	//----- nvinfo : EIATTR_KPARAM_INFO
	.align		4
.L_9:
        /*0018*/ 	.byte	0x04, 0x17
        /*001a*/ 	.short	(.L_11 - .L_10)
.L_10:
        /*001c*/ 	.word	0x00000000
        /*0020*/ 	.short	0x0002
        /*0022*/ 	.short	0x0010
        /*0024*/ 	.byte	0x00, 0xf5, 0x21, 0x00


	//----- nvinfo : EIATTR_KPARAM_INFO
	.align		4
.L_11:
        /*0028*/ 	.byte	0x04, 0x17
        /*002a*/ 	.short	(.L_13 - .L_12)
.L_12:
        /*002c*/ 	.word	0x00000000
        /*0030*/ 	.short	0x0001
        /*0032*/ 	.short	0x0008
        /*0034*/ 	.byte	0x00, 0xf5, 0x21, 0x00


	//----- nvinfo : EIATTR_KPARAM_INFO
	.align		4
.L_13:
        /*0038*/ 	.byte	0x04, 0x17
        /*003a*/ 	.short	(.L_15 - .L_14)
.L_14:
        /*003c*/ 	.word	0x00000000
        /*0040*/ 	.short	0x0000
        /*0042*/ 	.short	0x0000
        /*0044*/ 	.byte	0x00, 0xf5, 0x21, 0x00


	//----- nvinfo : EIATTR_SPARSE_MMA_MASK
	.align		4
.L_15:
        /*0048*/ 	.byte	0x03, 0x50
        /*004a*/ 	.short	0x0000


	//----- nvinfo : EIATTR_MAXREG_COUNT
	.align		4
        /*004c*/ 	.byte	0x03, 0x1b
        /*004e*/ 	.short	0x00ff


	//----- nvinfo : EIATTR_MERCURY_ISA_VERSION
	.align		4
        /*0050*/ 	.byte	0x03, 0x5f
        /*0052*/ 	.short	0x0101


	//----- nvinfo : EIATTR_VRC_CTA_INIT_COUNT
	.align		4
        /*0054*/ 	.byte	0x02, 0x4a
	.zero		1
	.zero		1


	//----- nvinfo : EIATTR_EXIT_INSTR_OFFSETS
	.align		4
        /*0058*/ 	.byte	0x04, 0x1c
        /*005a*/ 	.short	(.L_17 - .L_16)


	//   ....[0]....
.L_16:
        /*005c*/ 	.word	0x000005b0


	//   ....[1]....
        /*0060*/ 	.word	0x000006f0


	//----- nvinfo : EIATTR_CBANK_PARAM_SIZE
	.align		4
.L_17:
        /*0064*/ 	.byte	0x03, 0x19
        /*0066*/ 	.short	0x0020


	//----- nvinfo : EIATTR_PARAM_CBANK
	.align		4
        /*0068*/ 	.byte	0x04, 0x0a
        /*006a*/ 	.short	(.L_19 - .L_18)
	.align		4
.L_18:
        /*006c*/ 	.word	index@(.nv.constant0._Z30kl_divergence_kernel_optimizedPKfS0_Pfm)
        /*0070*/ 	.short	0x0380
        /*0072*/ 	.short	0x0020


	//----- nvinfo : EIATTR_SW_WAR
	.align		4
.L_19:
        /*0074*/ 	.byte	0x04, 0x36
        /*0076*/ 	.short	(.L_21 - .L_20)
.L_20:
        /*0078*/ 	.word	0x00000008
.L_21:


//--------------------- .nv.callgraph             --------------------------
	.section	.nv.callgraph,"",@"SHT_CUDA_CALLGRAPH"
	.align	4
	.sectionentsize	8
	.align		4
        /*0000*/ 	.word	0x00000000
	.align		4
        /*0004*/ 	.word	0xffffffff
	.align		4
        /*0008*/ 	.word	0x00000000
	.align		4
        /*000c*/ 	.word	0xfffffffe
	.align		4
        /*0010*/ 	.word	0x00000000
	.align		4
        /*0014*/ 	.word	0xfffffffd
	.align		4
        /*0018*/ 	.word	0x00000000
	.align		4
        /*001c*/ 	.word	0xfffffffc


//--------------------- .text._Z30kl_divergence_kernel_optimizedPKfS0_Pfm --------------------------
	.section	.text._Z30kl_divergence_kernel_optimizedPKfS0_Pfm,"ax",@progbits
	.align	128
        .global         _Z30kl_divergence_kernel_optimizedPKfS0_Pfm
        .type           _Z30kl_divergence_kernel_optimizedPKfS0_Pfm,@function
        .size           _Z30kl_divergence_kernel_optimizedPKfS0_Pfm,(.L_x_1 - _Z30kl_divergence_kernel_optimizedPKfS0_Pfm)
        .other          _Z30kl_divergence_kernel_optimizedPKfS0_Pfm,@"STO_CUDA_ENTRY STV_DEFAULT"
_Z30kl_divergence_kernel_optimizedPKfS0_Pfm:
.text._Z30kl_divergence_kernel_optimizedPKfS0_Pfm:
[----:B------:R-:W-:Y:S01]  /*0000*/  LDC R1, c[0x0][0x37c] ;  /* 0x0000df00ff017b82 */ /* 0x000fe20000000800 */
[----:B------:R-:W0:Y:S01]  /*0010*/  S2R R9, SR_CTAID.X ;  /* 0x0000000000097919 */ /* 0x000e220000002500 */
[----:B------:R-:W0:Y:S06]  /*0020*/  LDCU UR4, c[0x0][0x360] ;  /* 0x00006c00ff0477ac */ /* 0x000e2c0008000800 */
[----:B------:R-:W1:Y:S01]  /*0030*/  LDC.64 R2, c[0x0][0x380] ;  /* 0x0000e000ff027b82 */ /* 0x000e620000000a00 */
[----:B------:R-:W0:Y:S01]  /*0040*/  S2R R0, SR_TID.X ;  /* 0x0000000000007919 */ /* 0x000e220000002100 */
[----:B------:R-:W2:Y:S06]  /*0050*/  LDCU.64 UR6, c[0x0][0x398] ;  /* 0x00007300ff0677ac */ /* 0x000eac0008000a00 */
[----:B------:R-:W3:Y:S01]  /*0060*/  LDC.64 R4, c[0x0][0x388] ;  /* 0x0000e200ff047b82 */ /* 0x000ee20000000a00 */
[----:B0-----:R-:W-:Y:S01]  /*0070*/  IMAD R9, R9, UR4, R0 ;  /* 0x0000000409097c24 */ /* 0x001fe2000f8e0200 */
[----:B------:R-:W0:Y:S04]  /*0080*/  LDCU.64 UR4, c[0x0][0x358] ;  /* 0x00006b00ff0477ac */ /* 0x000e280008000a00 */
[----:B------:R-:W-:-:S04]  /*0090*/  SHF.L.U32 R9, R9, 0x2, RZ ;  /* 0x0000000209097819 */ /* 0x000fc800000006ff */
[C---:B--2---:R-:W-:Y:S01]  /*00a0*/  ISETP.GE.U32.AND P3, PT, R9.reuse, UR6, PT ;  /* 0x0000000609007c0c */ /* 0x044fe2000bf66070 */
[C---:B-1----:R-:W-:Y:S01]  /*00b0*/  IMAD.WIDE.U32 R2, R9.reuse, 0x4, R2 ;  /* 0x0000000409027825 */ /* 0x042fe200078e0002 */
[C---:B------:R-:W-:Y:S02]  /*00c0*/  IADD3 R0, PT, PT, R9.reuse, 0x1, RZ ;  /* 0x0000000109007810 */ /* 0x040fe40007ffe0ff */
[----:B------:R-:W-:Y:S02]  /*00d0*/  ISETP.GE.U32.AND.EX P3, PT, RZ, UR7, PT, P3 ;  /* 0x00000007ff007c0c */ /* 0x000fe4000bf66130 */
[----:B------:R-:W-:Y:S02]  /*00e0*/  ISETP.GE.U32.AND P4, PT, R0, UR6, PT ;  /* 0x0000000600007c0c */ /* 0x000fe4000bf86070 */
[----:B------:R-:W-:Y:S02]  /*00f0*/  IADD3 R0, PT, PT, R9, 0x2, RZ ;  /* 0x0000000209007810 */ /* 0x000fe40007ffe0ff */
[----:B------:R-:W-:-:S07]  /*0100*/  ISETP.GE.U32.AND.EX P4, PT, RZ, UR7, PT, P4 ;  /* 0x00000007ff007c0c */ /* 0x000fce000bf86140 */
[----:B0-----:R-:W2:Y:S01]  /*0110*/  @!P3 LDG.E.CONSTANT R6, desc[UR4][R2.64] ;  /* 0x000000040206b981 */ /* 0x001ea2000c1e9900 */
[----:B------:R-:W-:Y:S01]  /*0120*/  ISETP.GE.U32.AND P5, PT, R0, UR6, PT ;  /* 0x0000000600007c0c */ /* 0x000fe2000bfa6070 */
[----:B---3--:R-:W-:-:S03]  /*0130*/  IMAD.WIDE.U32 R4, R9, 0x4, R4 ;  /* 0x0000000409047825 */ /* 0x008fc600078e0004 */
[----:B------:R-:W-:Y:S01]  /*0140*/  ISETP.GE.U32.AND.EX P5, PT, RZ, UR7, PT, P5 ;  /* 0x00000007ff007c0c */ /* 0x000fe2000bfa6150 */
[----:B------:R-:W3:Y:S04]  /*0150*/  @!P4 LDG.E.CONSTANT R7, desc[UR4][R2.64+0x4] ;  /* 0x000004040207c981 */ /* 0x000ee8000c1e9900 */
[----:B------:R-:W4:Y:S04]  /*0160*/  @!P3 LDG.E.CONSTANT R10, desc[UR4][R4.64] ;  /* 0x00000004040ab981 */ /* 0x000f28000c1e9900 */
[----:B------:R-:W5:Y:S04]  /*0170*/  @!P4 LDG.E.CONSTANT R8, desc[UR4][R4.64+0x4] ;  /* 0x000004040408c981 */ /* 0x000f68000c1e9900 */
[----:B------:R-:W5:Y:S04]  /*0180*/  @!P5 LDG.E.CONSTANT R14, desc[UR4][R2.64+0x8] ;  /* 0x00000804020ed981 */ /* 0x000f68000c1e9900 */
[----:B------:R-:W5:Y:S01]  /*0190*/  @!P5 LDG.E.CONSTANT R0, desc[UR4][R4.64+0x8] ;  /* 0x000008040400d981 */ /* 0x000f62000c1e9900 */
[----:B------:R-:W-:Y:S01]  /*01a0*/  PLOP3.LUT P1, PT, PT, PT, PT, 0x80, 0x8 ;  /* 0x000000000008781c */ /* 0x000fe20003f2f070 */
[----:B--2---:R-:W-:-:S05]  /*01b0*/  @!P3 FADD R6, R6, 1.00000001335143196e-10 ;  /* 0x2edbe6ff0606b421 */ /* 0x004fca0000000000 */
[----:B------:R-:W-:-:S04]  /*01c0*/  @!P3 FSETP.GEU.AND P0, PT, |R6|, 1.175494350822287508e-38, PT ;  /* 0x008000000600b80b */ /* 0x000fc80003f0e200 */
[----:B------:R-:W-:Y:S01]  /*01d0*/  @!P3 PLOP3.LUT P1, PT, P0, PT, PT, 0x80, 0x8 ;  /* 0x000000000008b81c */ /* 0x000fe2000072f070 */
[----:B----4-:R-:W-:Y:S01]  /*01e0*/  @!P3 FADD R13, R10, 1.00000001335143196e-10 ;  /* 0x2edbe6ff0a0db421 */ /* 0x010fe20000000000 */
[----:B---3--:R-:W-:-:S03]  /*01f0*/  @!P4 FADD R7, R7, 1.00000001335143196e-10 ;  /* 0x2edbe6ff0707c421 */ /* 0x008fc60000000000 */
[C---:B------:R-:W-:Y:S01]  /*0200*/  @!P3 FMUL R12, R13.reuse, 16777216 ;  /* 0x4b8000000d0cb820 */ /* 0x040fe20000400000 */
[----:B------:R-:W-:Y:S01]  /*0210*/  @!P3 FSETP.GEU.AND P0, PT, |R13|, 1.175494350822287508e-38, PT ;  /* 0x008000000d00b80b */ /* 0x000fe20003f0e200 */
[----:B-----5:R-:W-:Y:S01]  /*0220*/  @!P4 FADD R11, R8, 1.00000001335143196e-10 ;  /* 0x2edbe6ff080bc421 */ /* 0x020fe20000000000 */
[----:B------:R-:W-:Y:S01]  /*0230*/  @!P4 FSETP.GEU.AND P2, PT, |R7|, 1.175494350822287508e-38, PT ;  /* 0x008000000700c80b */ /* 0x000fe20003f4e200 */
[----:B------:R-:W-:Y:S01]  /*0240*/  @!P5 FADD R18, R14, 1.00000001335143196e-10 ;  /* 0x2edbe6ff0e12d421 */ /* 0x000fe20000000000 */
[----:B------:R-:W-:-:S03]  /*0250*/  @!P3 FSEL R12, R12, R13, !P0 ;  /* 0x0000000d0c0cb208 */ /* 0x000fc60004000000 */
[----:B------:R-:W-:Y:S01]  /*0260*/  @!P1 FMUL R6, R6, 16777216 ;  /* 0x4b80000006069820 */ /* 0x000fe20000400000 */
[----:B------:R-:W-:Y:S01]  /*0270*/  PLOP3.LUT P0, PT, PT, PT, PT, 0x80, 0x8 ;  /* 0x000000000008781c */ /* 0x000fe20003f0f070 */
[C---:B------:R-:W-:Y:S01]  /*0280*/  @!P4 FMUL R14, R11.reuse, 16777216 ;  /* 0x4b8000000b0ec820 */ /* 0x040fe20000400000 */
[----:B------:R-:W-:Y:S02]  /*0290*/  @!P4 PLOP3.LUT P0, PT, P2, PT, PT, 0x80, 0x8 ;  /* 0x000000000008c81c */ /* 0x000fe4000170f070 */
[----:B------:R-:W-:Y:S01]  /*02a0*/  @!P4 FSETP.GEU.AND P2, PT, |R11|, 1.175494350822287508e-38, PT ;  /* 0x008000000b00c80b */ /* 0x000fe20003f4e200 */
[----:B------:R-:W0:Y:S01]  /*02b0*/  @!P3 MUFU.LG2 R6, R6 ;  /* 0x000000060006b308 */ /* 0x000e220000000c00 */
[----:B------:R-:W-:Y:S02]  /*02c0*/  @!P5 FSETP.GEU.AND P6, PT, |R18|, 1.175494350822287508e-38, PT ;  /* 0x008000001200d80b */ /* 0x000fe40003fce200 */
[----:B------:R-:W-:Y:S02]  /*02d0*/  @!P4 FSEL R14, R14, R11, !P2 ;  /* 0x0000000b0e0ec208 */ /* 0x000fe40005000000 */
[----:B------:R-:W-:-:S02]  /*02e0*/  PLOP3.LUT P2, PT, PT, PT, PT, 0x80, 0x8 ;  /* 0x000000000008781c */ /* 0x000fc40003f4f070 */
[----:B------:R-:W-:Y:S01]  /*02f0*/  @!P5 PLOP3.LUT P2, PT, P6, PT, PT, 0x80, 0x8 ;  /* 0x000000000008d81c */ /* 0x000fe2000374f070 */
[----:B------:R1:W2:Y:S01]  /*0300*/  @!P3 MUFU.LG2 R15, R12 ;  /* 0x0000000c000fb308 */ /* 0x0002a20000000c00 */
[----:B------:R-:W-:Y:S01]  /*0310*/  FSETP.GEU.OR P6, PT, |R13|, 1.175494350822287508e-38, P3 ;  /* 0x008000000d00780b */ /* 0x000fe20001fce600 */
[----:B------:R-:W-:Y:S01]  /*0320*/  @!P0 FMUL R7, R7, 16777216 ;  /* 0x4b80000007078820 */ /* 0x000fe20000400000 */
[----:B-1----:R-:W-:Y:S01]  /*0330*/  @!P5 FADD R12, R0, 1.00000001335143196e-10 ;  /* 0x2edbe6ff000cd421 */ /* 0x002fe20000000000 */
[----:B0-----:R-:W-:-:S08]  /*0340*/  @!P1 FADD R6, R6, -24 ;  /* 0xc1c0000006069421 */ /* 0x001fd00000000000 */
[----:B------:R-:W-:Y:S01]  /*0350*/  @!P2 FMUL R18, R18, 16777216 ;  /* 0x4b8000001212a820 */ /* 0x000fe20000400000 */
[C---:B------:R-:W-:Y:S01]  /*0360*/  @!P5 FMUL R19, R12.reuse, 16777216 ;  /* 0x4b8000000c13d820 */ /* 0x040fe20000400000 */
[----:B------:R-:W-:Y:S01]  /*0370*/  @!P5 FSETP.GEU.AND P1, PT, |R12|, 1.175494350822287508e-38, PT ;  /* 0x008000000c00d80b */ /* 0x000fe20003f2e200 */
[----:B------:R0:W1:Y:S03]  /*0380*/  @!P4 MUFU.LG2 R17, R7 ;  /* 0x000000070011c308 */ /* 0x0000660000000c00 */
[----:B------:R-:W-:-:S05]  /*0390*/  @!P5 FSEL R19, R19, R12, !P1 ;  /* 0x0000000c1313d208 */ /* 0x000fca0004800000 */
[----:B------:R-:W3:Y:S01]  /*03a0*/  @!P5 MUFU.LG2 R18, R18 ;  /* 0x000000120012d308 */ /* 0x000ee20000000c00 */
[----:B--2---:R-:W-:Y:S01]  /*03b0*/  @!P6 FADD R15, R15, -24 ;  /* 0xc1c000000f0fe421 */ /* 0x004fe20000000000 */
[----:B------:R-:W-:Y:S01]  /*03c0*/  FSETP.GEU.OR P1, PT, |R11|, 1.175494350822287508e-38, P4 ;  /* 0x008000000b00780b */ /* 0x000fe2000272e600 */
[----:B------:R-:W-:Y:S01]  /*03d0*/  @!P3 FMUL R16, R6, 0.69314718246459960938 ;  /* 0x3f3172180610b820 */ /* 0x000fe20000400000 */
[----:B------:R-:W-:Y:S01]  /*03e0*/  FSETP.GEU.OR P6, PT, |R12|, 1.175494350822287508e-38, P5 ;  /* 0x008000000c00780b */ /* 0x000fe20002fce600 */
[----:B0-----:R-:W0:Y:S03]  /*03f0*/  LDC.64 R6, c[0x0][0x390] ;  /* 0x0000e400ff067b82 */ /* 0x001e260000000a00 */
[----:B------:R-:W2:Y:S08]  /*0400*/  @!P4 MUFU.LG2 R14, R14 ;  /* 0x0000000e000ec308 */ /* 0x000eb00000000c00 */
[----:B------:R-:W4:Y:S01]  /*0410*/  @!P5 MUFU.LG2 R19, R19 ;  /* 0x000000130013d308 */ /* 0x000f220000000c00 */
[----:B------:R-:W-:Y:S01]  /*0420*/  @!P3 FFMA R16, R15, 0.69314718246459960938, -R16 ;  /* 0x3f3172180f10b823 */ /* 0x000fe20000000810 */
[----:B-1----:R-:W-:Y:S01]  /*0430*/  @!P0 FADD R17, R17, -24 ;  /* 0xc1c0000011118421 */ /* 0x002fe20000000000 */
[----:B---3--:R-:W-:Y:S01]  /*0440*/  @!P2 FADD R18, R18, -24 ;  /* 0xc1c000001212a421 */ /* 0x008fe20000000000 */
[----:B------:R-:W-:-:S02]  /*0450*/  IADD3 R15, PT, PT, R9, 0x3, RZ ;  /* 0x00000003090f7810 */ /* 0x000fc40007ffe0ff */
[----:B------:R-:W-:Y:S01]  /*0460*/  @!P4 FMUL R17, R17, 0.69314718246459960938 ;  /* 0x3f3172181111c820 */ /* 0x000fe20000400000 */
[----:B------:R-:W-:Y:S01]  /*0470*/  @!P5 FMUL R18, R18, 0.69314718246459960938 ;  /* 0x3f3172181212d820 */ /* 0x000fe20000400000 */
[----:B------:R-:W-:Y:S01]  /*0480*/  ISETP.GE.U32.AND P0, PT, R15, UR6, PT ;  /* 0x000000060f007c0c */ /* 0x000fe2000bf06070 */
[----:B--2---:R-:W-:Y:S01]  /*0490*/  @!P1 FADD R14, R14, -24 ;  /* 0xc1c000000e0e9421 */ /* 0x004fe20000000000 */
[----:B------:R-:W-:Y:S02]  /*04a0*/  @!P3 FSET.BF.GE.AND R10, R10, 1.00000001335143196e-10, PT ;  /* 0x2edbe6ff0a0ab80a */ /* 0x000fe40003806000 */
[----:B------:R-:W-:Y:S01]  /*04b0*/  ISETP.GE.U32.AND.EX P0, PT, RZ, UR7, PT, P0 ;  /* 0x00000007ff007c0c */ /* 0x000fe2000bf06100 */
[----:B------:R-:W-:Y:S01]  /*04c0*/  @!P4 FFMA R14, R14, 0.69314718246459960938, -R17 ;  /* 0x3f3172180e0ec823 */ /* 0x000fe20000000811 */
[----:B----4-:R-:W-:Y:S01]  /*04d0*/  @!P6 FADD R19, R19, -24 ;  /* 0xc1c000001313e421 */ /* 0x010fe20000000000 */
[----:B------:R-:W-:-:S03]  /*04e0*/  @!P4 FSET.BF.GE.AND R8, R8, 1.00000001335143196e-10, PT ;  /* 0x2edbe6ff0808c80a */ /* 0x000fc60003806000 */
[----:B------:R-:W-:Y:S01]  /*04f0*/  @!P5 FFMA R19, R19, 0.69314718246459960938, -R18 ;  /* 0x3f3172181313d823 */ /* 0x000fe20000000812 */
[----:B------:R-:W-:Y:S01]  /*0500*/  @!P5 FSET.BF.GE.AND R0, R0, 1.00000001335143196e-10, PT ;  /* 0x2edbe6ff0000d80a */ /* 0x000fe20003806000 */
[----:B------:R-:W-:Y:S01]  /*0510*/  @!P3 FMUL R13, R13, R16 ;  /* 0x000000100d0db220 */ /* 0x000fe20000400000 */
[----:B------:R-:W-:Y:S01]  /*0520*/  @!P4 FMUL R11, R11, R14 ;  /* 0x0000000e0b0bc220 */ /* 0x000fe20000400000 */
[----:B------:R-:W-:Y:S01]  /*0530*/  @!P5 FMUL R19, R12, R19 ;  /* 0x000000130c13d220 */ /* 0x000fe20000400000 */
[----:B0-----:R-:W-:-:S04]  /*0540*/  IMAD.WIDE.U32 R6, R9, 0x4, R6 ;  /* 0x0000000409067825 */ /* 0x001fc800078e0006 */
[----:B------:R-:W-:Y:S01]  /*0550*/  @!P3 FMUL R13, R10, R13 ;  /* 0x0000000d0a0db220 */ /* 0x000fe20000400000 */
[----:B------:R-:W-:Y:S01]  /*0560*/  @!P4 FMUL R11, R8, R11 ;  /* 0x0000000b080bc220 */ /* 0x000fe20000400000 */
[----:B------:R-:W-:-:S03]  /*0570*/  @!P5 FMUL R19, R0, R19 ;  /* 0x000000130013d220 */ /* 0x000fc60000400000 */
[----:B------:R0:W-:Y:S04]  /*0580*/  @!P3 STG.E desc[UR4][R6.64], R13 ;  /* 0x0000000d0600b986 */ /* 0x0001e8000c101904 */
[----:B------:R0:W-:Y:S04]  /*0590*/  @!P4 STG.E desc[UR4][R6.64+0x4], R11 ;  /* 0x0000040b0600c986 */ /* 0x0001e8000c101904 */
[----:B------:R0:W-:Y:S01]  /*05a0*/  @!P5 STG.E desc[UR4][R6.64+0x8], R19 ;  /* 0x000008130600d986 */ /* 0x0001e2000c101904 */
[----:B------:R-:W-:Y:S05]  /*05b0*/  @P0 EXIT ;  /* 0x000000000000094d */ /* 0x000fea0003800000 */
[----:B------:R-:W2:Y:S04]  /*05c0*/  LDG.E.CONSTANT R2, desc[UR4][R2.64+0xc] ;  /* 0x00000c0402027981 */ /* 0x000ea8000c1e9900 */
[----:B------:R-:W3:Y:S01]  /*05d0*/  LDG.E.CONSTANT R4, desc[UR4][R4.64+0xc] ;  /* 0x00000c0404047981 */ /* 0x000ee2000c1e9900 */
[----:B--2---:R-:W-:Y:S01]  /*05e0*/  FADD R0, R2, 1.00000001335143196e-10 ;  /* 0x2edbe6ff02007421 */ /* 0x004fe20000000000 */
[----:B---3--:R-:W-:-:S04]  /*05f0*/  FADD R8, R4, 1.00000001335143196e-10 ;  /* 0x2edbe6ff04087421 */ /* 0x008fc80000000000 */
[----:B------:R-:W-:Y:S02]  /*0600*/  FSETP.GEU.AND P1, PT, |R0|, 1.175494350822287508e-38, PT ;  /* 0x008000000000780b */ /* 0x000fe40003f2e200 */
[----:B------:R-:W-:Y:S01]  /*0610*/  FSET.BF.GE.AND R4, R4, 1.00000001335143196e-10, PT ;  /* 0x2edbe6ff0404780a */ /* 0x000fe20003806000 */
[C---:B------:R-:W-:Y:S01]  /*0620*/  FMUL R9, R8.reuse, 16777216 ;  /* 0x4b80000008097820 */ /* 0x040fe20000400000 */
[----:B------:R-:W-:-:S04]  /*0630*/  FSETP.GEU.AND P0, PT, |R8|, 1.175494350822287508e-38, PT ;  /* 0x008000000800780b */ /* 0x000fc80003f0e200 */
[----:B------:R-:W-:-:S04]  /*0640*/  FSEL R9, R9, R8, !P0 ;  /* 0x0000000809097208 */ /* 0x000fc80004000000 */
[----:B------:R-:W1:Y:S01]  /*0650*/  MUFU.LG2 R10, R9 ;  /* 0x00000009000a7308 */ /* 0x000e620000000c00 */
[----:B------:R-:W-:-:S07]  /*0660*/  @!P1 FMUL R0, R0, 16777216 ;  /* 0x4b80000000009820 */ /* 0x000fce0000400000 */
[----:B0-----:R-:W0:Y:S01]  /*0670*/  MUFU.LG2 R11, R0 ;  /* 0x00000000000b7308 */ /* 0x001e220000000c00 */
[----:B-1----:R-:W-:Y:S01]  /*0680*/  @!P0 FADD R10, R10, -24 ;  /* 0xc1c000000a0a8421 */ /* 0x002fe20000000000 */
[----:B0-----:R-:W-:-:S04]  /*0690*/  @!P1 FADD R11, R11, -24 ;  /* 0xc1c000000b0b9421 */ /* 0x001fc80000000000 */
[----:B------:R-:W-:-:S04]  /*06a0*/  FMUL R11, R11, 0.69314718246459960938 ;  /* 0x3f3172180b0b7820 */ /* 0x000fc80000400000 */
[----:B------:R-:W-:-:S04]  /*06b0*/  FFMA R11, R10, 0.69314718246459960938, -R11 ;  /* 0x3f3172180a0b7823 */ /* 0x000fc8000000080b */
[----:B------:R-:W-:-:S04]  /*06c0*/  FMUL R11, R8, R11 ;  /* 0x0000000b080b7220 */ /* 0x000fc80000400000 */
[----:B------:R-:W-:-:S05]  /*06d0*/  FMUL R11, R4, R11 ;  /* 0x0000000b040b7220 */ /* 0x000fca0000400000 */
[----:B------:R-:W-:Y:S01]  /*06e0*/  STG.E desc[UR4][R6.64+0xc], R11 ;  /* 0x00000c0b06007986 */ /* 0x000fe2000c101904 */
[----:B------:R-:W-:Y:S05]  /*06f0*/  EXIT ;  /* 0x000000000000794d */ /* 0x000fea0003800000 */
.L_x_0:
[----:B------:R-:W-:-:S00]  /*0700*/  BRA `(.L_x_0) ;  /* 0xfffffffc00fc7947 */ /* 0x000fc0000383ffff */
[----:B------:R-:W-:-:S00]  /*0710*/  NOP ;  /* 0x0000000000007918 */ /* 0x000fc00000000000 */
        /* <DEDUP_REMOVED lines=14> */
.L_x_1:


//--------------------- .nv.shared.reserved.0     --------------------------
	.section	.nv.shared.reserved.0,"aw",@nobits
	.weak		__nv_reservedSMEM_offset_0_alias
	.size		__nv_reservedSMEM_offset_0_alias, 0, 64
	.other		__nv_reservedSMEM_offset_0_alias,@"STO_CUDA_RESERVED_SHARED STV_DEFAULT"
__nv_reservedSMEM_offset_0_alias:
	.zero		0
	.zero		64


//--------------------- .nv.constant0._Z30kl_divergence_kernel_optimizedPKfS0_Pfm --------------------------
	.section	.nv.constant0._Z30kl_divergence_kernel_optimizedPKfS0_Pfm,"a",@progbits
	.sectionflags	@""
	.align	4
.nv.constant0._Z30kl_divergence_kernel_optimizedPKfS0_Pfm:
	.zero		928


//--------------------- SYMBOLS --------------------------

	.type		.nv.reservedSmem.offset0,@object
	.size		.nv.reservedSmem.offset0,0x4
